//
// Generated by NVIDIA NVVM Compiler
//
// Compiler Build ID: CL-36424714
// Cuda compilation tools, release 13.0, V13.0.88
// Based on NVVM 20.0.0
//

.version 9.0
.target sm_100
.address_size 64

	// .globl	_Z9hello_GPUv
.extern .func  (.param .b32 func_retval0) vprintf
(
	.param .b64 vprintf_param_0,
	.param .b64 vprintf_param_1
)
;
.global .align 1 .b8 $str[23] = {72, 101, 108, 108, 111, 32, 102, 114, 111, 109, 32, 71, 80, 85, 37, 100, 91, 37, 100, 93, 33, 10};

.visible .entry _Z9hello_GPUv()
{
	.local .align 8 .b8 	__local_depot0[8];
	.reg .b64 	%SP;
	.reg .b64 	%SPL;
	.reg .b32 	%r<5>;
	.reg .b64 	%rd<5>;

	mov.u64 	%SPL, __local_depot0;
	cvta.local.u64 	%SP, %SPL;
	add.u64 	%rd1, %SP, 0;
	add.u64 	%rd2, %SPL, 0;
	mov.u32 	%r1, %ctaid.x;
	mov.u32 	%r2, %tid.x;
	st.local.v2.u32 	[%rd2], {%r1, %r2};
	mov.u64 	%rd3, $str;
	cvta.global.u64 	%rd4, %rd3;
	{ // callseq 0, 0
	.param .b64 param0;
	st.param.b64 	[param0], %rd4;
	.param .b64 param1;
	st.param.b64 	[param1], %rd1;
	.param .b32 retval0;
	call.uni (retval0), 
	vprintf, 
	(
	param0, 
	param1
	);
	ld.param.b32 	%r3, [retval0];
	} // callseq 0
	ret;

}


// ===== COMPILED SASS (sm_100) =====

	.target	sm_100

	.elftype	@"ET_EXEC"


//--------------------- .note.nv.tkinfo           --------------------------
	.section	.note.nv.tkinfo,"",@"SHT_NOTE"
	.sectionflags	@"SHF_NOTE_NV_TKINFO"
	.tkinfo
        /*0018*/ 	.word	0x00000002
        /*0030*/ 	.string	""
        /*0030*/ 	.string	"ptxas"
        /*0030*/ 	.string	"Cuda compilation tools, release 13.0, V13.0.88"
        /*0030*/ 	.string	"Build cuda_13.0.r13.0/compiler.36424714_0"
        /*0030*/ 	.string	"-arch sm_100 -m 64 "



//--------------------- .note.nv.cuinfo           --------------------------
	.section	.note.nv.cuinfo,"",@"SHT_NOTE"
	.sectionflags	@"SHF_NOTE_NV_CUINFO"
        /*0018*/ 	.short	0x0002
        /*001a*/ 	.short	0x0064
        /*001c*/ 	.short	0x0082
	.zero		2


//--------------------- .nv.info                  --------------------------
	.section	.nv.info,"",@"SHT_CUDA_INFO"
	.align	4


	//----- nvinfo : EIATTR_REGCOUNT
	.align		4
        /*0000*/ 	.byte	0x04, 0x2f
        /*0002*/ 	.short	(.L_2 - .L_1)
	.align		4
.L_1:
        /*0004*/ 	.word	index@(_Z9hello_GPUv)
        /*0008*/ 	.word	0x00000018


	//----- nvinfo : EIATTR_FRAME_SIZE
	.align		4
.L_2:
        /*000c*/ 	.byte	0x04, 0x11
        /*000e*/ 	.short	(.L_4 - .L_3)
	.align		4
.L_3:
        /*0010*/ 	.word	index@(_Z9hello_GPUv)
        /*0014*/ 	.word	0x00000008


	//----- nvinfo : EIATTR_MIN_STACK_SIZE
	.align		4
.L_4:
        /*0018*/ 	.byte	0x04, 0x12
        /*001a*/ 	.short	(.L_6 - .L_5)
	.align		4
.L_5:
        /*001c*/ 	.word	index@(_Z9hello_GPUv)
        /*0020*/ 	.word	0x00000008
.L_6:


//--------------------- .nv.compat                --------------------------
	.section	.nv.compat,"",@"SHT_CUDA_COMPAT_INFO"
	.align	4
        /*0000*/ 	.byte	0x02, 0x09, 0x00, 0x00, 0x02, 0x02, 0x01, 0x00, 0x02, 0x05, 0x05, 0x00, 0x03, 0x07, 0x01, 0x01
        /*0010*/ 	.byte	0x02, 0x03, 0x00, 0x00, 0x02, 0x06, 0x01, 0x00, 0x04, 0x0b, 0x08, 0x00, 0x09, 0x00, 0x00, 0x00
        /*0020*/ 	.byte	0x00, 0x00, 0x00, 0x00


//--------------------- .nv.info._Z9hello_GPUv    --------------------------
	.section	.nv.info._Z9hello_GPUv,"",@"SHT_CUDA_INFO"
	.sectionflags	@""
	.align	4


	//----- nvinfo : EIATTR_CUDA_API_VERSION
	.align		4
        /*0000*/ 	.byte	0x04, 0x37
        /*0002*/ 	.short	(.L_8 - .L_7)
.L_7:
        /*0004*/ 	.word	0x00000082


	//----- nvinfo : EIATTR_SPARSE_MMA_MASK
	.align		4
.L_8:
        /*0008*/ 	.byte	0x03, 0x50
        /*000a*/ 	.short	0x0000


	//----- nvinfo : EIATTR_MAXREG_COUNT
	.align		4
        /*000c*/ 	.byte	0x03, 0x1b
        /*000e*/ 	.short	0x00ff


	//----- nvinfo : EIATTR_EXTERNS
	.align		4
        /*0010*/ 	.byte	0x04, 0x0f
        /*0012*/ 	.short	(.L_10 - .L_9)


	//   ....[0]....
	.align		4
.L_9:
        /*0014*/ 	.word	index@(vprintf)


	//----- nvinfo : EIATTR_MERCURY_ISA_VERSION
	.align		4
.L_10:
        /*0018*/ 	.byte	0x03, 0x5f
        /*001a*/ 	.short	0x0101


	//----- nvinfo : EIATTR_VRC_CTA_INIT_COUNT
	.align		4
        /*001c*/ 	.byte	0x02, 0x4a
	.zero		1
	.zero		1


	//----- nvinfo : EIATTR_SYSCALL_OFFSETS
	.align		4
        /*0020*/ 	.byte	0x04, 0x46
        /*0022*/ 	.short	(.L_12 - .L_11)


	//   ....[0]....
.L_11:
        /*0024*/ 	.word	0x000000f0


	//----- nvinfo : EIATTR_EXIT_INSTR_OFFSETS
	.align		4
.L_12:
        /*0028*/ 	.byte	0x04, 0x1c
        /*002a*/ 	.short	(.L_14 - .L_13)


	//   ....[0]....
.L_13:
        /*002c*/ 	.word	0x00000100


	//----- nvinfo : EIATTR_SW_WAR
	.align		4
.L_14:
        /*0030*/ 	.byte	0x04, 0x36
        /*0032*/ 	.short	(.L_16 - .L_15)
.L_15:
        /*0034*/ 	.word	0x00000008
.L_16:


//--------------------- .nv.callgraph             --------------------------
	.section	.nv.callgraph,"",@"SHT_CUDA_CALLGRAPH"
	.align	4
	.sectionentsize	8
	.align		4
        /*0000*/ 	.word	0x00000000
	.align		4
        /*0004*/ 	.word	0xffffffff
	.align		4
        /*0008*/ 	.word	index@(_Z9hello_GPUv)
	.align		4
        /*000c*/ 	.word	index@(vprintf)
	.align		4
        /*0010*/ 	.word	0x00000000
	.align		4
        /*0014*/ 	.word	0xfffffffe
	.align		4
        /*0018*/ 	.word	0x00000000
	.align		4
        /*001c*/ 	.word	0xfffffffd
	.align		4
        /*0020*/ 	.word	0x00000000
	.align		4
        /*0024*/ 	.word	0xfffffffc


//--------------------- .nv.constant4             --------------------------
	.section	.nv.constant4,"a",@progbits
	.align	8
	.align		8
.nv.constant4:
        /*0000*/ 	.dword	vprintf
	.align		8
        /*0008*/ 	.dword	$str


//--------------------- .text._Z9hello_GPUv       --------------------------
	.section	.text._Z9hello_GPUv,"ax",@progbits
	.align	128
        .global         _Z9hello_GPUv
        .type           _Z9hello_GPUv,@function
        .size           _Z9hello_GPUv,(.L_x_2 - _Z9hello_GPUv)
        .other          _Z9hello_GPUv,@"STO_CUDA_ENTRY STV_DEFAULT"
_Z9hello_GPUv:
.text._Z9hello_GPUv:
[----:B------:R-:W0:Y:S01]  /*0000*/  LDC R1, c[0x0][0x37c] ;  /* 0x0000df00ff017b82 */ /* 0x000e220000000800 */
[----:B------:R-:W1:Y:S01]  /*0010*/  S2R R8, SR_CTAID.X ;  /* 0x0000000000087919 */ /* 0x000e620000002500 */
[----:B0-----:R-:W-:Y:S01]  /*0020*/  VIADD R1, R1, 0xfffffff8 ;  /* 0xfffffff801017836 */ /* 0x001fe20000000000 */
[----:B------:R-:W-:Y:S01]  /*0030*/  MOV R0, 0x0 ;  /* 0x0000000000007802 */ /* 0x000fe20000000f00 */
[----:B------:R-:W0:Y:S01]  /*0040*/  LDCU UR4, c[0x0][0x2f8] ;  /* 0x00005f00ff0477ac */ /* 0x000e220008000800 */
[----:B------:R-:W1:Y:S03]  /*0050*/  S2R R9, SR_TID.X ;  /* 0x0000000000097919 */ /* 0x000e660000002100 */
[----:B------:R2:W3:Y:S01]  /*0060*/  LDC.64 R2, c[0x4][R0] ;  /* 0x0100000000027b82 */ /* 0x0004e20000000a00 */
[----:B------:R-:W4:Y:S01]  /*0070*/  LDCU.64 UR6, c[0x4][0x8] ;  /* 0x01000100ff0677ac */ /* 0x000f220008000a00 */
[----:B------:R-:W5:Y:S01]  /*0080*/  LDCU UR5, c[0x0][0x2fc] ;  /* 0x00005f80ff0577ac */ /* 0x000f620008000800 */
[----:B0-----:R-:W-:Y:S01]  /*0090*/  IADD3 R6, P0, PT, R1, UR4, RZ ;  /* 0x0000000401067c10 */ /* 0x001fe2000ff1e0ff */
[----:B----4-:R-:W-:Y:S01]  /*00a0*/  IMAD.U32 R4, RZ, RZ, UR6 ;  /* 0x00000006ff047e24 */ /* 0x010fe2000f8e00ff */
[----:B------:R-:W-:-:S03]  /*00b0*/  MOV R5, UR7 ;  /* 0x0000000700057c02 */ /* 0x000fc60008000f00 */
[----:B-----5:R-:W-:Y:S01]  /*00c0*/  IMAD.X R7, RZ, RZ, UR5, P0 ;  /* 0x00000005ff077e24 */ /* 0x020fe200080e06ff */
[----:B-1----:R2:W-:Y:S07]  /*00d0*/  STL.64 [R1], R8 ;  /* 0x0000000801007387 */ /* 0x0025ee0000100a00 */
[----:B------:R-:W-:-:S07]  /*00e0*/  LEPC R20, `(.L_x_0) ;  /* 0x000000001014794e */ /* 0x000fce0000000000 */
[----:B--23--:R-:W-:Y:S05]  /*00f0*/  CALL.ABS.NOINC R2 ;  /* 0x0000000002007343 */ /* 0x00cfea0003c00000 */
.L_x_0:
[----:B------:R-:W-:Y:S05]  /*0100*/  EXIT ;  /* 0x000000000000794d */ /* 0x000fea0003800000 */
.L_x_1:
[----:B------:R-:W-:-:S00]  /*0110*/  BRA `(.L_x_1) ;  /* 0xfffffffc00fc7947 */ /* 0x000fc0000383ffff */
[----:B------:R-:W-:-:S00]  /*0120*/  NOP ;  /* 0x0000000000007918 */ /* 0x000fc00000000000 */
        /* <DEDUP_REMOVED lines=13> */
.L_x_2:


//--------------------- .nv.global.init           --------------------------
	.section	.nv.global.init,"aw",@progbits
.nv.global.init:
	.type		$str,@object
	.size		$str,(.L_0 - $str)
$str:
        /*0000*/ 	.byte	0x48, 0x65, 0x6c, 0x6c, 0x6f, 0x20, 0x66, 0x72, 0x6f, 0x6d, 0x20, 0x47, 0x50, 0x55, 0x25, 0x64
        /*0010*/ 	.byte	0x5b, 0x25, 0x64, 0x5d, 0x21, 0x0a, 0x00
.L_0:


//--------------------- .nv.shared.reserved.0     --------------------------
	.section	.nv.shared.reserved.0,"aw",@nobits
	.weak		__nv_reservedSMEM_offset_0_alias
	.size		__nv_reservedSMEM_offset_0_alias, 0, 64
	.other		__nv_reservedSMEM_offset_0_alias,@"STO_CUDA_RESERVED_SHARED STV_DEFAULT"
__nv_reservedSMEM_offset_0_alias:
	.zero		0
	.zero		64


//--------------------- .nv.constant0._Z9hello_GPUv --------------------------
	.section	.nv.constant0._Z9hello_GPUv,"a",@progbits
	.sectionflags	@""
	.align	4
.nv.constant0._Z9hello_GPUv:
	.zero		896


//--------------------- SYMBOLS --------------------------

	.type		.nv.reservedSmem.offset0,@object
	.size		.nv.reservedSmem.offset0,0x4
	.type		vprintf,@function
